//
// Generated by NVIDIA NVVM Compiler
//
// Compiler Build ID: CL-36424714
// Cuda compilation tools, release 13.0, V13.0.88
// Based on NVVM 20.0.0
//

.version 9.0
.target sm_100
.address_size 64

	// .globl	_Z25kldiv_forward_kernel_nonePKfS0_Pfifb
.extern .shared .align 16 .b8 sdata[];

.visible .entry _Z25kldiv_forward_kernel_nonePKfS0_Pfifb(
	.param .u64 .ptr .align 1 _Z25kldiv_forward_kernel_nonePKfS0_Pfifb_param_0,
	.param .u64 .ptr .align 1 _Z25kldiv_forward_kernel_nonePKfS0_Pfifb_param_1,
	.param .u64 .ptr .align 1 _Z25kldiv_forward_kernel_nonePKfS0_Pfifb_param_2,
	.param .u32 _Z25kldiv_forward_kernel_nonePKfS0_Pfifb_param_3,
	.param .f32 _Z25kldiv_forward_kernel_nonePKfS0_Pfifb_param_4,
	.param .u8 _Z25kldiv_forward_kernel_nonePKfS0_Pfifb_param_5
)
{
	.reg .pred 	%p<6>;
	.reg .b16 	%rs<2>;
	.reg .b32 	%r<11>;
	.reg .b32 	%f<44>;
	.reg .b64 	%rd<12>;

	ld.param.u64 	%rd1, [_Z25kldiv_forward_kernel_nonePKfS0_Pfifb_param_0];
	ld.param.u64 	%rd2, [_Z25kldiv_forward_kernel_nonePKfS0_Pfifb_param_1];
	ld.param.u64 	%rd3, [_Z25kldiv_forward_kernel_nonePKfS0_Pfifb_param_2];
	ld.param.u32 	%r2, [_Z25kldiv_forward_kernel_nonePKfS0_Pfifb_param_3];
	ld.param.f32 	%f6, [_Z25kldiv_forward_kernel_nonePKfS0_Pfifb_param_4];
	ld.param.s8 	%rs1, [_Z25kldiv_forward_kernel_nonePKfS0_Pfifb_param_5];
	mov.u32 	%r3, %ctaid.x;
	mov.u32 	%r4, %tid.x;
	mad.lo.s32 	%r1, %r2, %r3, %r4;
	setp.ge.s32 	%p1, %r4, %r2;
	@%p1 bra 	$L__BB0_5;
	cvta.to.global.u64 	%rd4, %rd1;
	cvta.to.global.u64 	%rd5, %rd2;
	mul.wide.s32 	%rd6, %r1, 4;
	add.s64 	%rd7, %rd4, %rd6;
	ld.global.nc.f32 	%f1, [%rd7];
	add.s64 	%rd8, %rd5, %rd6;
	ld.global.nc.f32 	%f2, [%rd8];
	setp.ne.s16 	%p2, %rs1, 0;
	@%p2 bra 	$L__BB0_3;
	max.f32 	%f20, %f2, %f6;
	setp.lt.f32 	%p3, %f20, 0f00800000;
	mul.f32 	%f21, %f20, 0f4B000000;
	selp.f32 	%f22, %f21, %f20, %p3;
	selp.f32 	%f23, 0fC1B80000, 0f00000000, %p3;
	mov.b32 	%r7, %f22;
	add.s32 	%r8, %r7, -1059760811;
	and.b32  	%r9, %r8, -8388608;
	sub.s32 	%r10, %r7, %r9;
	mov.b32 	%f24, %r10;
	cvt.rn.f32.s32 	%f25, %r9;
	fma.rn.f32 	%f26, %f25, 0f34000000, %f23;
	add.f32 	%f27, %f24, 0fBF800000;
	fma.rn.f32 	%f28, %f27, 0fBE055027, 0f3E1039F6;
	fma.rn.f32 	%f29, %f28, %f27, 0fBDF8CDCC;
	fma.rn.f32 	%f30, %f29, %f27, 0f3E0F2955;
	fma.rn.f32 	%f31, %f30, %f27, 0fBE2AD8B9;
	fma.rn.f32 	%f32, %f31, %f27, 0f3E4CED0B;
	fma.rn.f32 	%f33, %f32, %f27, 0fBE7FFF22;
	fma.rn.f32 	%f34, %f33, %f27, 0f3EAAAA78;
	fma.rn.f32 	%f35, %f34, %f27, 0fBF000000;
	mul.f32 	%f36, %f27, %f35;
	fma.rn.f32 	%f37, %f36, %f27, %f27;
	fma.rn.f32 	%f38, %f26, 0f3F317218, %f37;
	setp.gt.u32 	%p4, %r7, 2139095039;
	fma.rn.f32 	%f39, %f22, 0f7F800000, 0f7F800000;
	selp.f32 	%f40, %f39, %f38, %p4;
	setp.eq.f32 	%p5, %f22, 0f00000000;
	selp.f32 	%f41, 0fFF800000, %f40, %p5;
	sub.f32 	%f42, %f41, %f1;
	mul.f32 	%f43, %f2, %f42;
	bra.uni 	$L__BB0_4;
$L__BB0_3:
	fma.rn.f32 	%f7, %f2, 0f3BBB989D, 0f3F000000;
	cvt.sat.f32.f32 	%f8, %f7;
	mov.f32 	%f9, 0f4B400001;
	mov.f32 	%f10, 0f437C0000;
	fma.rm.f32 	%f11, %f8, %f10, %f9;
	add.f32 	%f12, %f11, 0fCB40007F;
	neg.f32 	%f13, %f12;
	fma.rn.f32 	%f14, %f2, 0f3FB8AA3B, %f13;
	fma.rn.f32 	%f15, %f2, 0f32A57060, %f14;
	mov.b32 	%r5, %f11;
	shl.b32 	%r6, %r5, 23;
	mov.b32 	%f16, %r6;
	ex2.approx.ftz.f32 	%f17, %f15;
	mul.f32 	%f18, %f17, %f16;
	sub.f32 	%f19, %f2, %f1;
	mul.f32 	%f43, %f19, %f18;
$L__BB0_4:
	cvta.to.global.u64 	%rd9, %rd3;
	add.s64 	%rd11, %rd9, %rd6;
	st.global.f32 	[%rd11], %f43;
$L__BB0_5:
	ret;

}
	// .globl	_Z27kldiv_forward_kernel_reducePKfS0_Pfifb9Reduction
.visible .entry _Z27kldiv_forward_kernel_reducePKfS0_Pfifb9Reduction(
	.param .u64 .ptr .align 1 _Z27kldiv_forward_kernel_reducePKfS0_Pfifb9Reduction_param_0,
	.param .u64 .ptr .align 1 _Z27kldiv_forward_kernel_reducePKfS0_Pfifb9Reduction_param_1,
	.param .u64 .ptr .align 1 _Z27kldiv_forward_kernel_reducePKfS0_Pfifb9Reduction_param_2,
	.param .u32 _Z27kldiv_forward_kernel_reducePKfS0_Pfifb9Reduction_param_3,
	.param .f32 _Z27kldiv_forward_kernel_reducePKfS0_Pfifb9Reduction_param_4,
	.param .u8 _Z27kldiv_forward_kernel_reducePKfS0_Pfifb9Reduction_param_5,
	.param .u32 _Z27kldiv_forward_kernel_reducePKfS0_Pfifb9Reduction_param_6
)
{
	.reg .pred 	%p<12>;
	.reg .b16 	%rs<2>;
	.reg .b32 	%r<29>;
	.reg .b32 	%f<57>;
	.reg .b64 	%rd<15>;

	ld.param.u64 	%rd4, [_Z27kldiv_forward_kernel_reducePKfS0_Pfifb9Reduction_param_0];
	ld.param.u64 	%rd5, [_Z27kldiv_forward_kernel_reducePKfS0_Pfifb9Reduction_param_1];
	ld.param.u64 	%rd3, [_Z27kldiv_forward_kernel_reducePKfS0_Pfifb9Reduction_param_2];
	ld.param.u32 	%r13, [_Z27kldiv_forward_kernel_reducePKfS0_Pfifb9Reduction_param_3];
	ld.param.f32 	%f6, [_Z27kldiv_forward_kernel_reducePKfS0_Pfifb9Reduction_param_4];
	ld.param.s8 	%rs1, [_Z27kldiv_forward_kernel_reducePKfS0_Pfifb9Reduction_param_5];
	cvta.to.global.u64 	%rd1, %rd5;
	cvta.to.global.u64 	%rd2, %rd4;
	mov.u32 	%r1, %ctaid.x;
	mov.u32 	%r2, %tid.x;
	setp.ge.s32 	%p1, %r2, %r13;
	mov.f32 	%f56, 0f00000000;
	@%p1 bra 	$L__BB1_6;
	mul.lo.s32 	%r3, %r13, %r1;
	setp.eq.s16 	%p2, %rs1, 0;
	mov.u32 	%r4, %ntid.x;
	mov.f32 	%f56, 0f00000000;
	@%p2 bra 	$L__BB1_4;
	mov.u32 	%r27, %r2;
$L__BB1_3:
	add.s32 	%r14, %r27, %r3;
	mul.wide.s32 	%rd6, %r14, 4;
	add.s64 	%rd7, %rd2, %rd6;
	add.s64 	%rd8, %rd1, %rd6;
	ld.global.nc.f32 	%f9, [%rd8];
	ld.global.nc.f32 	%f10, [%rd7];
	fma.rn.f32 	%f11, %f9, 0f3BBB989D, 0f3F000000;
	cvt.sat.f32.f32 	%f12, %f11;
	mov.f32 	%f13, 0f4B400001;
	mov.f32 	%f14, 0f437C0000;
	fma.rm.f32 	%f15, %f12, %f14, %f13;
	add.f32 	%f16, %f15, 0fCB40007F;
	neg.f32 	%f17, %f16;
	fma.rn.f32 	%f18, %f9, 0f3FB8AA3B, %f17;
	fma.rn.f32 	%f19, %f9, 0f32A57060, %f18;
	mov.b32 	%r15, %f15;
	shl.b32 	%r16, %r15, 23;
	mov.b32 	%f20, %r16;
	ex2.approx.ftz.f32 	%f21, %f19;
	mul.f32 	%f22, %f21, %f20;
	sub.f32 	%f23, %f9, %f10;
	fma.rn.f32 	%f56, %f23, %f22, %f56;
	add.s32 	%r27, %r27, %r4;
	setp.lt.s32 	%p3, %r27, %r13;
	@%p3 bra 	$L__BB1_3;
	bra.uni 	$L__BB1_6;
$L__BB1_4:
	mov.u32 	%r26, %r2;
$L__BB1_5:
	add.s32 	%r17, %r26, %r3;
	mul.wide.s32 	%rd9, %r17, 4;
	add.s64 	%rd10, %rd2, %rd9;
	add.s64 	%rd11, %rd1, %rd9;
	ld.global.nc.f32 	%f25, [%rd11];
	ld.global.nc.f32 	%f26, [%rd10];
	max.f32 	%f27, %f25, %f6;
	setp.lt.f32 	%p4, %f27, 0f00800000;
	mul.f32 	%f28, %f27, 0f4B000000;
	selp.f32 	%f29, %f28, %f27, %p4;
	selp.f32 	%f30, 0fC1B80000, 0f00000000, %p4;
	mov.b32 	%r18, %f29;
	add.s32 	%r19, %r18, -1059760811;
	and.b32  	%r20, %r19, -8388608;
	sub.s32 	%r21, %r18, %r20;
	mov.b32 	%f31, %r21;
	cvt.rn.f32.s32 	%f32, %r20;
	fma.rn.f32 	%f33, %f32, 0f34000000, %f30;
	add.f32 	%f34, %f31, 0fBF800000;
	fma.rn.f32 	%f35, %f34, 0fBE055027, 0f3E1039F6;
	fma.rn.f32 	%f36, %f35, %f34, 0fBDF8CDCC;
	fma.rn.f32 	%f37, %f36, %f34, 0f3E0F2955;
	fma.rn.f32 	%f38, %f37, %f34, 0fBE2AD8B9;
	fma.rn.f32 	%f39, %f38, %f34, 0f3E4CED0B;
	fma.rn.f32 	%f40, %f39, %f34, 0fBE7FFF22;
	fma.rn.f32 	%f41, %f40, %f34, 0f3EAAAA78;
	fma.rn.f32 	%f42, %f41, %f34, 0fBF000000;
	mul.f32 	%f43, %f34, %f42;
	fma.rn.f32 	%f44, %f43, %f34, %f34;
	fma.rn.f32 	%f45, %f33, 0f3F317218, %f44;
	setp.gt.u32 	%p5, %r18, 2139095039;
	fma.rn.f32 	%f46, %f29, 0f7F800000, 0f7F800000;
	selp.f32 	%f47, %f46, %f45, %p5;
	setp.eq.f32 	%p6, %f29, 0f00000000;
	selp.f32 	%f48, 0fFF800000, %f47, %p6;
	sub.f32 	%f49, %f48, %f26;
	fma.rn.f32 	%f56, %f25, %f49, %f56;
	add.s32 	%r26, %r26, %r4;
	setp.lt.s32 	%p7, %r26, %r13;
	@%p7 bra 	$L__BB1_5;
$L__BB1_6:
	shl.b32 	%r22, %r2, 2;
	mov.u32 	%r23, sdata;
	add.s32 	%r9, %r23, %r22;
	st.shared.f32 	[%r9], %f56;
	bar.sync 	0;
	mov.u32 	%r28, %ntid.x;
	setp.lt.u32 	%p8, %r28, 2;
	@%p8 bra 	$L__BB1_10;
$L__BB1_7:
	shr.u32 	%r12, %r28, 1;
	setp.ge.u32 	%p9, %r2, %r12;
	@%p9 bra 	$L__BB1_9;
	shl.b32 	%r24, %r12, 2;
	add.s32 	%r25, %r9, %r24;
	ld.shared.f32 	%f50, [%r25];
	ld.shared.f32 	%f51, [%r9];
	add.f32 	%f52, %f50, %f51;
	st.shared.f32 	[%r9], %f52;
$L__BB1_9:
	bar.sync 	0;
	setp.gt.u32 	%p10, %r28, 3;
	mov.u32 	%r28, %r12;
	@%p10 bra 	$L__BB1_7;
$L__BB1_10:
	setp.ne.s32 	%p11, %r2, 0;
	@%p11 bra 	$L__BB1_12;
	ld.shared.f32 	%f53, [sdata];
	cvta.to.global.u64 	%rd12, %rd3;
	mul.wide.u32 	%rd13, %r1, 4;
	add.s64 	%rd14, %rd12, %rd13;
	st.global.f32 	[%rd14], %f53;
$L__BB1_12:
	ret;

}
	// .globl	_Z21kldiv_backward_kernelPKfPfib
.visible .entry _Z21kldiv_backward_kernelPKfPfib(
	.param .u64 .ptr .align 1 _Z21kldiv_backward_kernelPKfPfib_param_0,
	.param .u64 .ptr .align 1 _Z21kldiv_backward_kernelPKfPfib_param_1,
	.param .u32 _Z21kldiv_backward_kernelPKfPfib_param_2,
	.param .u8 _Z21kldiv_backward_kernelPKfPfib_param_3
)
{
	.reg .pred 	%p<5>;
	.reg .b16 	%rs<2>;
	.reg .b32 	%r<16>;
	.reg .b32 	%f<16>;
	.reg .b64 	%rd<11>;

	ld.param.u64 	%rd3, [_Z21kldiv_backward_kernelPKfPfib_param_0];
	ld.param.u64 	%rd4, [_Z21kldiv_backward_kernelPKfPfib_param_1];
	ld.param.u32 	%r8, [_Z21kldiv_backward_kernelPKfPfib_param_2];
	ld.param.s8 	%rs1, [_Z21kldiv_backward_kernelPKfPfib_param_3];
	cvta.to.global.u64 	%rd1, %rd4;
	cvta.to.global.u64 	%rd2, %rd3;
	mov.u32 	%r14, %tid.x;
	setp.ge.s32 	%p1, %r14, %r8;
	@%p1 bra 	$L__BB2_4;
	mov.u32 	%r9, %ctaid.x;
	mul.lo.s32 	%r2, %r8, %r9;
	setp.eq.s16 	%p2, %rs1, 0;
	mov.u32 	%r3, %ntid.x;
	@%p2 bra 	$L__BB2_2;
	bra.uni 	$L__BB2_3;
$L__BB2_2:
	add.s32 	%r13, %r14, %r2;
	mul.wide.s32 	%rd8, %r13, 4;
	add.s64 	%rd9, %rd2, %rd8;
	ld.global.nc.f32 	%f14, [%rd9];
	neg.f32 	%f15, %f14;
	add.s64 	%rd10, %rd1, %rd8;
	st.global.f32 	[%rd10], %f15;
	add.s32 	%r14, %r14, %r3;
	setp.lt.s32 	%p4, %r14, %r8;
	@%p4 bra 	$L__BB2_2;
	bra.uni 	$L__BB2_4;
$L__BB2_3:
	add.s32 	%r10, %r14, %r2;
	mul.wide.s32 	%rd5, %r10, 4;
	add.s64 	%rd6, %rd2, %rd5;
	ld.global.nc.f32 	%f1, [%rd6];
	fma.rn.f32 	%f2, %f1, 0f3BBB989D, 0f3F000000;
	cvt.sat.f32.f32 	%f3, %f2;
	mov.f32 	%f4, 0f4B400001;
	mov.f32 	%f5, 0f437C0000;
	fma.rm.f32 	%f6, %f3, %f5, %f4;
	add.f32 	%f7, %f6, 0fCB40007F;
	neg.f32 	%f8, %f7;
	fma.rn.f32 	%f9, %f1, 0f3FB8AA3B, %f8;
	fma.rn.f32 	%f10, %f1, 0f32A57060, %f9;
	mov.b32 	%r11, %f6;
	shl.b32 	%r12, %r11, 23;
	mov.b32 	%f11, %r12;
	ex2.approx.ftz.f32 	%f12, %f10;
	mul.f32 	%f13, %f12, %f11;
	add.s64 	%rd7, %rd1, %rd5;
	st.global.f32 	[%rd7], %f13;
	add.s32 	%r14, %r14, %r3;
	setp.lt.s32 	%p3, %r14, %r8;
	@%p3 bra 	$L__BB2_3;
$L__BB2_4:
	ret;

}
	// .globl	_Z12scale_kernelPfif
.visible .entry _Z12scale_kernelPfif(
	.param .u64 .ptr .align 1 _Z12scale_kernelPfif_param_0,
	.param .u32 _Z12scale_kernelPfif_param_1,
	.param .f32 _Z12scale_kernelPfif_param_2
)
{
	.reg .pred 	%p<2>;
	.reg .b32 	%r<6>;
	.reg .b32 	%f<4>;
	.reg .b64 	%rd<5>;

	ld.param.u64 	%rd1, [_Z12scale_kernelPfif_param_0];
	ld.param.u32 	%r2, [_Z12scale_kernelPfif_param_1];
	ld.param.f32 	%f1, [_Z12scale_kernelPfif_param_2];
	mov.u32 	%r3, %ctaid.x;
	mov.u32 	%r4, %ntid.x;
	mov.u32 	%r5, %tid.x;
	mad.lo.s32 	%r1, %r3, %r4, %r5;
	setp.ge.s32 	%p1, %r1, %r2;
	@%p1 bra 	$L__BB3_2;
	cvta.to.global.u64 	%rd2, %rd1;
	mul.wide.s32 	%rd3, %r1, 4;
	add.s64 	%rd4, %rd2, %rd3;
	ld.global.f32 	%f2, [%rd4];
	mul.f32 	%f3, %f1, %f2;
	st.global.f32 	[%rd4], %f3;
$L__BB3_2:
	ret;

}


// ===== COMPILED SASS (sm_100) =====

	.target	sm_100

	.elftype	@"ET_EXEC"


//--------------------- .note.nv.tkinfo           --------------------------
	.section	.note.nv.tkinfo,"",@"SHT_NOTE"
	.sectionflags	@"SHF_NOTE_NV_TKINFO"
	.tkinfo
        /*0018*/ 	.word	0x00000002
        /*0030*/ 	.string	""
        /*0030*/ 	.string	"ptxas"
        /*0030*/ 	.string	"Cuda compilation tools, release 13.0, V13.0.88"
        /*0030*/ 	.string	"Build cuda_13.0.r13.0/compiler.36424714_0"
        /*0030*/ 	.string	"-arch sm_100 -m 64 "



//--------------------- .note.nv.cuinfo           --------------------------
	.section	.note.nv.cuinfo,"",@"SHT_NOTE"
	.sectionflags	@"SHF_NOTE_NV_CUINFO"
        /*0018*/ 	.short	0x0002
        /*001a*/ 	.short	0x0064
        /*001c*/ 	.short	0x0082
	.zero		2


//--------------------- .nv.info                  --------------------------
	.section	.nv.info,"",@"SHT_CUDA_INFO"
	.align	4


	//----- nvinfo : EIATTR_REGCOUNT
	.align		4
        /*0000*/ 	.byte	0x04, 0x2f
        /*0002*/ 	.short	(.L_1 - .L_0)
	.align		4
.L_0:
        /*0004*/ 	.word	index@(_Z25kldiv_forward_kernel_nonePKfS0_Pfifb)
        /*0008*/ 	.word	0x0000000c


	//----- nvinfo : EIATTR_FRAME_SIZE
	.align		4
.L_1:
        /*000c*/ 	.byte	0x04, 0x11
        /*000e*/ 	.short	(.L_3 - .L_2)
	.align		4
.L_2:
        /*0010*/ 	.word	index@(_Z25kldiv_forward_kernel_nonePKfS0_Pfifb)
        /*0014*/ 	.word	0x00000000


	//----- nvinfo : EIATTR_REGCOUNT
	.align		4
.L_3:
        /*0018*/ 	.byte	0x04, 0x2f
        /*001a*/ 	.short	(.L_5 - .L_4)
	.align		4
.L_4:
        /*001c*/ 	.word	index@(_Z27kldiv_forward_kernel_reducePKfS0_Pfifb9Reduction)
        /*0020*/ 	.word	0x00000018


	//----- nvinfo : EIATTR_FRAME_SIZE
	.align		4
.L_5:
        /*0024*/ 	.byte	0x04, 0x11
        /*0026*/ 	.short	(.L_7 - .L_6)
	.align		4
.L_6:
        /*0028*/ 	.word	index@(_Z27kldiv_forward_kernel_reducePKfS0_Pfifb9Reduction)
        /*002c*/ 	.word	0x00000000


	//----- nvinfo : EIATTR_REGCOUNT
	.align		4
.L_7:
        /*0030*/ 	.byte	0x04, 0x2f
        /*0032*/ 	.short	(.L_9 - .L_8)
	.align		4
.L_8:
        /*0034*/ 	.word	index@(_Z21kldiv_backward_kernelPKfPfib)
        /*0038*/ 	.word	0x00000012


	//----- nvinfo : EIATTR_FRAME_SIZE
	.align		4
.L_9:
        /*003c*/ 	.byte	0x04, 0x11
        /*003e*/ 	.short	(.L_11 - .L_10)
	.align		4
.L_10:
        /*0040*/ 	.word	index@(_Z21kldiv_backward_kernelPKfPfib)
        /*0044*/ 	.word	0x00000000


	//----- nvinfo : EIATTR_REGCOUNT
	.align		4
.L_11:
        /*0048*/ 	.byte	0x04, 0x2f
        /*004a*/ 	.short	(.L_13 - .L_12)
	.align		4
.L_12:
        /*004c*/ 	.word	index@(_Z12scale_kernelPfif)
        /*0050*/ 	.word	0x00000008


	//----- nvinfo : EIATTR_FRAME_SIZE
	.align		4
.L_13:
        /*0054*/ 	.byte	0x04, 0x11
        /*0056*/ 	.short	(.L_15 - .L_14)
	.align		4
.L_14:
        /*0058*/ 	.word	index@(_Z12scale_kernelPfif)
        /*005c*/ 	.word	0x00000000


	//----- nvinfo : EIATTR_MIN_STACK_SIZE
	.align		4
.L_15:
        /*0060*/ 	.byte	0x04, 0x12
        /*0062*/ 	.short	(.L_17 - .L_16)
	.align		4
.L_16:
        /*0064*/ 	.word	index@(_Z12scale_kernelPfif)
        /*0068*/ 	.word	0x00000000


	//----- nvinfo : EIATTR_MIN_STACK_SIZE
	.align		4
.L_17:
        /*006c*/ 	.byte	0x04, 0x12
        /*006e*/ 	.short	(.L_19 - .L_18)
	.align		4
.L_18:
        /*0070*/ 	.word	index@(_Z21kldiv_backward_kernelPKfPfib)
        /*0074*/ 	.word	0x00000000


	//----- nvinfo : EIATTR_MIN_STACK_SIZE
	.align		4
.L_19:
        /*0078*/ 	.byte	0x04, 0x12
        /*007a*/ 	.short	(.L_21 - .L_20)
	.align		4
.L_20:
        /*007c*/ 	.word	index@(_Z27kldiv_forward_kernel_reducePKfS0_Pfifb9Reduction)
        /*0080*/ 	.word	0x00000000


	//----- nvinfo : EIATTR_MIN_STACK_SIZE
	.align		4
.L_21:
        /*0084*/ 	.byte	0x04, 0x12
        /*0086*/ 	.short	(.L_23 - .L_22)
	.align		4
.L_22:
        /*0088*/ 	.word	index@(_Z25kldiv_forward_kernel_nonePKfS0_Pfifb)
        /*008c*/ 	.word	0x00000000
.L_23:


//--------------------- .nv.compat                --------------------------
	.section	.nv.compat,"",@"SHT_CUDA_COMPAT_INFO"
	.align	4
        /*0000*/ 	.byte	0x02, 0x09, 0x00, 0x00, 0x02, 0x02, 0x01, 0x00, 0x02, 0x05, 0x05, 0x00, 0x03, 0x07, 0x01, 0x01
        /*0010*/ 	.byte	0x02, 0x03, 0x00, 0x00, 0x02, 0x06, 0x01, 0x00, 0x04, 0x0b, 0x08, 0x00, 0x01, 0x00, 0x00, 0x00
        /*0020*/ 	.byte	0x00, 0x00, 0x00, 0x00


//--------------------- .nv.info._Z12scale_kernelPfif --------------------------
	.section	.nv.info._Z12scale_kernelPfif,"",@"SHT_CUDA_INFO"
	.sectionflags	@""
	.align	4


	//----- nvinfo : EIATTR_CUDA_API_VERSION
	.align		4
        /*0000*/ 	.byte	0x04, 0x37
        /*0002*/ 	.short	(.L_25 - .L_24)
.L_24:
        /*0004*/ 	.word	0x00000082


	//----- nvinfo : EIATTR_KPARAM_INFO
	.align		4
.L_25:
        /*0008*/ 	.byte	0x04, 0x17
        /*000a*/ 	.short	(.L_27 - .L_26)
.L_26:
        /*000c*/ 	.word	0x00000000
        /*0010*/ 	.short	0x0002
        /*0012*/ 	.short	0x000c
        /*0014*/ 	.byte	0x00, 0xf0, 0x11, 0x00


	//----- nvinfo : EIATTR_KPARAM_INFO
	.align		4
.L_27:
        /*0018*/ 	.byte	0x04, 0x17
        /*001a*/ 	.short	(.L_29 - .L_28)
.L_28:
        /*001c*/ 	.word	0x00000000
        /*0020*/ 	.short	0x0001
        /*0022*/ 	.short	0x0008
        /*0024*/ 	.byte	0x00, 0xf0, 0x11, 0x00


	//----- nvinfo : EIATTR_KPARAM_INFO
	.align		4
.L_29:
        /*0028*/ 	.byte	0x04, 0x17
        /*002a*/ 	.short	(.L_31 - .L_30)
.L_30:
        /*002c*/ 	.word	0x00000000
        /*0030*/ 	.short	0x0000
        /*0032*/ 	.short	0x0000
        /*0034*/ 	.byte	0x00, 0xf5, 0x21, 0x00


	//----- nvinfo : EIATTR_SPARSE_MMA_MASK
	.align		4
.L_31:
        /*0038*/ 	.byte	0x03, 0x50
        /*003a*/ 	.short	0x0000


	//----- nvinfo : EIATTR_MAXREG_COUNT
	.align		4
        /*003c*/ 	.byte	0x03, 0x1b
        /*003e*/ 	.short	0x00ff


	//----- nvinfo : EIATTR_MERCURY_ISA_VERSION
	.align		4
        /*0040*/ 	.byte	0x03, 0x5f
        /*0042*/ 	.short	0x0101


	//----- nvinfo : EIATTR_VRC_CTA_INIT_COUNT
	.align		4
        /*0044*/ 	.byte	0x02, 0x4a
	.zero		1
	.zero		1


	//----- nvinfo : EIATTR_EXIT_INSTR_OFFSETS
	.align		4
        /*0048*/ 	.byte	0x04, 0x1c
        /*004a*/ 	.short	(.L_33 - .L_32)


	//   ....[0]....
.L_32:
        /*004c*/ 	.word	0x00000070


	//   ....[1]....
        /*0050*/ 	.word	0x000000f0


	//----- nvinfo : EIATTR_CBANK_PARAM_SIZE
	.align		4
.L_33:
        /*0054*/ 	.byte	0x03, 0x19
        /*0056*/ 	.short	0x0010


	//----- nvinfo : EIATTR_PARAM_CBANK
	.align		4
        /*0058*/ 	.byte	0x04, 0x0a
        /*005a*/ 	.short	(.L_35 - .L_34)
	.align		4
.L_34:
        /*005c*/ 	.word	index@(.nv.constant0._Z12scale_kernelPfif)
        /*0060*/ 	.short	0x0380
        /*0062*/ 	.short	0x0010


	//----- nvinfo : EIATTR_SW_WAR
	.align		4
.L_35:
        /*0064*/ 	.byte	0x04, 0x36
        /*0066*/ 	.short	(.L_37 - .L_36)
.L_36:
        /*0068*/ 	.word	0x00000008
.L_37:


//--------------------- .nv.info._Z21kldiv_backward_kernelPKfPfib --------------------------
	.section	.nv.info._Z21kldiv_backward_kernelPKfPfib,"",@"SHT_CUDA_INFO"
	.sectionflags	@""
	.align	4


	//----- nvinfo : EIATTR_CUDA_API_VERSION
	.align		4
        /*0000*/ 	.byte	0x04, 0x37
        /*0002*/ 	.short	(.L_39 - .L_38)
.L_38:
        /*0004*/ 	.word	0x00000082


	//----- nvinfo : EIATTR_KPARAM_INFO
	.align		4
.L_39:
        /*0008*/ 	.byte	0x04, 0x17
        /*000a*/ 	.short	(.L_41 - .L_40)
.L_40:
        /*000c*/ 	.word	0x00000000
        /*0010*/ 	.short	0x0003
        /*0012*/ 	.short	0x0014
        /*0014*/ 	.byte	0x00, 0xf0, 0x05, 0x00


	//----- nvinfo : EIATTR_KPARAM_INFO
	.align		4
.L_41:
        /*0018*/ 	.byte	0x04, 0x17
        /*001a*/ 	.short	(.L_43 - .L_42)
.L_42:
        /*001c*/ 	.word	0x00000000
        /*0020*/ 	.short	0x0002
        /*0022*/ 	.short	0x0010
        /*0024*/ 	.byte	0x00, 0xf0, 0x11, 0x00


	//----- nvinfo : EIATTR_KPARAM_INFO
	.align		4
.L_43:
        /*0028*/ 	.byte	0x04, 0x17
        /*002a*/ 	.short	(.L_45 - .L_44)
.L_44:
        /*002c*/ 	.word	0x00000000
        /*0030*/ 	.short	0x0001
        /*0032*/ 	.short	0x0008
        /*0034*/ 	.byte	0x00, 0xf5, 0x21, 0x00


	//----- nvinfo : EIATTR_KPARAM_INFO
	.align		4
.L_45:
        /*0038*/ 	.byte	0x04, 0x17
        /*003a*/ 	.short	(.L_47 - .L_46)
.L_46:
        /*003c*/ 	.word	0x00000000
        /*0040*/ 	.short	0x0000
        /*0042*/ 	.short	0x0000
        /*0044*/ 	.byte	0x00, 0xf5, 0x21, 0x00


	//----- nvinfo : EIATTR_SPARSE_MMA_MASK
	.align		4
.L_47:
        /*0048*/ 	.byte	0x03, 0x50
        /*004a*/ 	.short	0x0000


	//----- nvinfo : EIATTR_MAXREG_COUNT
	.align		4
        /*004c*/ 	.byte	0x03, 0x1b
        /*004e*/ 	.short	0x00ff


	//----- nvinfo : EIATTR_MERCURY_ISA_VERSION
	.align		4
        /*0050*/ 	.byte	0x03, 0x5f
        /*0052*/ 	.short	0x0101


	//----- nvinfo : EIATTR_VRC_CTA_INIT_COUNT
	.align		4
        /*0054*/ 	.byte	0x02, 0x4a
	.zero		1
	.zero		1


	//----- nvinfo : EIATTR_EXIT_INSTR_OFFSETS
	.align		4
        /*0058*/ 	.byte	0x04, 0x1c
        /*005a*/ 	.short	(.L_49 - .L_48)


	//   ....[0]....
.L_48:
        /*005c*/ 	.word	0x00000040


	//   ....[1]....
        /*0060*/ 	.word	0x00000220


	//   ....[2]....
        /*0064*/ 	.word	0x000002c0


	//----- nvinfo : EIATTR_CRS_STACK_SIZE
	.align		4
.L_49:
        /*0068*/ 	.byte	0x04, 0x1e
        /*006a*/ 	.short	(.L_51 - .L_50)
.L_50:
        /*006c*/ 	.word	0x00000000


	//----- nvinfo : EIATTR_CBANK_PARAM_SIZE
	.align		4
.L_51:
        /*0070*/ 	.byte	0x03, 0x19
        /*0072*/ 	.short	0x0015


	//----- nvinfo : EIATTR_PARAM_CBANK
	.align		4
        /*0074*/ 	.byte	0x04, 0x0a
        /*0076*/ 	.short	(.L_53 - .L_52)
	.align		4
.L_52:
        /*0078*/ 	.word	index@(.nv.constant0._Z21kldiv_backward_kernelPKfPfib)
        /*007c*/ 	.short	0x0380
        /*007e*/ 	.short	0x0015


	//----- nvinfo : EIATTR_SW_WAR
	.align		4
.L_53:
        /*0080*/ 	.byte	0x04, 0x36
        /*0082*/ 	.short	(.L_55 - .L_54)
.L_54:
        /*0084*/ 	.word	0x00000008
.L_55:


//--------------------- .nv.info._Z27kldiv_forward_kernel_reducePKfS0_Pfifb9Reduction --------------------------
	.section	.nv.info._Z27kldiv_forward_kernel_reducePKfS0_Pfifb9Reduction,"",@"SHT_CUDA_INFO"
	.sectionflags	@""
	.align	4


	//----- nvinfo : EIATTR_CUDA_API_VERSION
	.align		4
        /*0000*/ 	.byte	0x04, 0x37
        /*0002*/ 	.short	(.L_57 - .L_56)
.L_56:
        /*0004*/ 	.word	0x00000082


	//----- nvinfo : EIATTR_KPARAM_INFO
	.align		4
.L_57:
        /*0008*/ 	.byte	0x04, 0x17
        /*000a*/ 	.short	(.L_59 - .L_58)
.L_58:
        /*000c*/ 	.word	0x00000000
        /*0010*/ 	.short	0x0006
        /*0012*/ 	.short	0x0024
        /*0014*/ 	.byte	0x00, 0xf0, 0x11, 0x00


	//----- nvinfo : EIATTR_KPARAM_INFO
	.align		4
.L_59:
        /*0018*/ 	.byte	0x04, 0x17
        /*001a*/ 	.short	(.L_61 - .L_60)
.L_60:
        /*001c*/ 	.word	0x00000000
        /*0020*/ 	.short	0x0005
        /*0022*/ 	.short	0x0020
        /*0024*/ 	.byte	0x00, 0xf0, 0x05, 0x00


	//----- nvinfo : EIATTR_KPARAM_INFO
	.align		4
.L_61:
        /*0028*/ 	.byte	0x04, 0x17
        /*002a*/ 	.short	(.L_63 - .L_62)
.L_62:
        /*002c*/ 	.word	0x00000000
        /*0030*/ 	.short	0x0004
        /*0032*/ 	.short	0x001c
        /*0034*/ 	.byte	0x00, 0xf0, 0x11, 0x00


	//----- nvinfo : EIATTR_KPARAM_INFO
	.align		4
.L_63:
        /*0038*/ 	.byte	0x04, 0x17
        /*003a*/ 	.short	(.L_65 - .L_64)
.L_64:
        /*003c*/ 	.word	0x00000000
        /*0040*/ 	.short	0x0003
        /*0042*/ 	.short	0x0018
        /*0044*/ 	.byte	0x00, 0xf0, 0x11, 0x00


	//----- nvinfo : EIATTR_KPARAM_INFO
	.align		4
.L_65:
        /*0048*/ 	.byte	0x04, 0x17
        /*004a*/ 	.short	(.L_67 - .L_66)
.L_66:
        /*004c*/ 	.word	0x00000000
        /*0050*/ 	.short	0x0002
        /*0052*/ 	.short	0x0010
        /*0054*/ 	.byte	0x00, 0xf5, 0x21, 0x00


	//----- nvinfo : EIATTR_KPARAM_INFO
	.align		4
.L_67:
        /*0058*/ 	.byte	0x04, 0x17
        /*005a*/ 	.short	(.L_69 - .L_68)
.L_68:
        /*005c*/ 	.word	0x00000000
        /*0060*/ 	.short	0x0001
        /*0062*/ 	.short	0x0008
        /*0064*/ 	.byte	0x00, 0xf5, 0x21, 0x00


	//----- nvinfo : EIATTR_KPARAM_INFO
	.align		4
.L_69:
        /*0068*/ 	.byte	0x04, 0x17
        /*006a*/ 	.short	(.L_71 - .L_70)
.L_70:
        /*006c*/ 	.word	0x00000000
        /*0070*/ 	.short	0x0000
        /*0072*/ 	.short	0x0000
        /*0074*/ 	.byte	0x00, 0xf5, 0x21, 0x00


	//----- nvinfo : EIATTR_SPARSE_MMA_MASK
	.align		4
.L_71:
        /*0078*/ 	.byte	0x03, 0x50
        /*007a*/ 	.short	0x0000


	//----- nvinfo : EIATTR_MAXREG_COUNT
	.align		4
        /*007c*/ 	.byte	0x03, 0x1b
        /*007e*/ 	.short	0x00ff


	//----- nvinfo : EIATTR_NUM_BARRIERS
	.align		4
        /*0080*/ 	.byte	0x02, 0x4c
        /*0082*/ 	.byte	0x01
	.zero		1


	//----- nvinfo : EIATTR_MERCURY_ISA_VERSION
	.align		4
        /*0084*/ 	.byte	0x03, 0x5f
        /*0086*/ 	.short	0x0101


	//----- nvinfo : EIATTR_VRC_CTA_INIT_COUNT
	.align		4
        /*0088*/ 	.byte	0x02, 0x4a
	.zero		1
	.zero		1


	//----- nvinfo : EIATTR_EXIT_INSTR_OFFSETS
	.align		4
        /*008c*/ 	.byte	0x04, 0x1c
        /*008e*/ 	.short	(.L_73 - .L_72)


	//   ....[0]....
.L_72:
        /*0090*/ 	.word	0x00000690


	//   ....[1]....
        /*0094*/ 	.word	0x00000710


	//----- nvinfo : EIATTR_CRS_STACK_SIZE
	.align		4
.L_73:
        /*0098*/ 	.byte	0x04, 0x1e
        /*009a*/ 	.short	(.L_75 - .L_74)
.L_74:
        /*009c*/ 	.word	0x00000000


	//----- nvinfo : EIATTR_CBANK_PARAM_SIZE
	.align		4
.L_75:
        /*00a0*/ 	.byte	0x03, 0x19
        /*00a2*/ 	.short	0x0028


	//----- nvinfo : EIATTR_PARAM_CBANK
	.align		4
        /*00a4*/ 	.byte	0x04, 0x0a
        /*00a6*/ 	.short	(.L_77 - .L_76)
	.align		4
.L_76:
        /*00a8*/ 	.word	index@(.nv.constant0._Z27kldiv_forward_kernel_reducePKfS0_Pfifb9Reduction)
        /*00ac*/ 	.short	0x0380
        /*00ae*/ 	.short	0x0028


	//----- nvinfo : EIATTR_SW_WAR
	.align		4
.L_77:
        /*00b0*/ 	.byte	0x04, 0x36
        /*00b2*/ 	.short	(.L_79 - .L_78)
.L_78:
        /*00b4*/ 	.word	0x00000008
.L_79:


//--------------------- .nv.info._Z25kldiv_forward_kernel_nonePKfS0_Pfifb --------------------------
	.section	.nv.info._Z25kldiv_forward_kernel_nonePKfS0_Pfifb,"",@"SHT_CUDA_INFO"
	.sectionflags	@""
	.align	4


	//----- nvinfo : EIATTR_CUDA_API_VERSION
	.align		4
        /*0000*/ 	.byte	0x04, 0x37
        /*0002*/ 	.short	(.L_81 - .L_80)
.L_80:
        /*0004*/ 	.word	0x00000082


	//----- nvinfo : EIATTR_KPARAM_INFO
	.align		4
.L_81:
        /*0008*/ 	.byte	0x04, 0x17
        /*000a*/ 	.short	(.L_83 - .L_82)
.L_82:
        /*000c*/ 	.word	0x00000000
        /*0010*/ 	.short	0x0005
        /*0012*/ 	.short	0x0020
        /*0014*/ 	.byte	0x00, 0xf0, 0x05, 0x00


	//----- nvinfo : EIATTR_KPARAM_INFO
	.align		4
.L_83:
        /*0018*/ 	.byte	0x04, 0x17
        /*001a*/ 	.short	(.L_85 - .L_84)
.L_84:
        /*001c*/ 	.word	0x00000000
        /*0020*/ 	.short	0x0004
        /*0022*/ 	.short	0x001c
        /*0024*/ 	.byte	0x00, 0xf0, 0x11, 0x00


	//----- nvinfo : EIATTR_KPARAM_INFO
	.align		4
.L_85:
        /*0028*/ 	.byte	0x04, 0x17
        /*002a*/ 	.short	(.L_87 - .L_86)
.L_86:
        /*002c*/ 	.word	0x00000000
        /*0030*/ 	.short	0x0003
        /*0032*/ 	.short	0x0018
        /*0034*/ 	.byte	0x00, 0xf0, 0x11, 0x00


	//----- nvinfo : EIATTR_KPARAM_INFO
	.align		4
.L_87:
        /*0038*/ 	.byte	0x04, 0x17
        /*003a*/ 	.short	(.L_89 - .L_88)
.L_88:
        /*003c*/ 	.word	0x00000000
        /*0040*/ 	.short	0x0002
        /*0042*/ 	.short	0x0010
        /*0044*/ 	.byte	0x00, 0xf5, 0x21, 0x00


	//----- nvinfo : EIATTR_KPARAM_INFO
	.align		4
.L_89:
        /*0048*/ 	.byte	0x04, 0x17
        /*004a*/ 	.short	(.L_91 - .L_90)
.L_90:
        /*004c*/ 	.word	0x00000000
        /*0050*/ 	.short	0x0001
        /*0052*/ 	.short	0x0008
        /*0054*/ 	.byte	0x00, 0xf5, 0x21, 0x00


	//----- nvinfo : EIATTR_KPARAM_INFO
	.align		4
.L_91:
        /*0058*/ 	.byte	0x04, 0x17
        /*005a*/ 	.short	(.L_93 - .L_92)
.L_92:
        /*005c*/ 	.word	0x00000000
        /*0060*/ 	.short	0x0000
        /*0062*/ 	.short	0x0000
        /*0064*/ 	.byte	0x00, 0xf5, 0x21, 0x00


	//----- nvinfo : EIATTR_SPARSE_MMA_MASK
	.align		4
.L_93:
        /*0068*/ 	.byte	0x03, 0x50
        /*006a*/ 	.short	0x0000


	//----- nvinfo : EIATTR_MAXREG_COUNT
	.align		4
        /*006c*/ 	.byte	0x03, 0x1b
        /*006e*/ 	.short	0x00ff


	//----- nvinfo : EIATTR_MERCURY_ISA_VERSION
	.align		4
        /*0070*/ 	.byte	0x03, 0x5f
        /*0072*/ 	.short	0x0101


	//----- nvinfo : EIATTR_VRC_CTA_INIT_COUNT
	.align		4
        /*0074*/ 	.byte	0x02, 0x4a
	.zero		1
	.zero		1


	//----- nvinfo : EIATTR_EXIT_INSTR_OFFSETS
	.align		4
        /*0078*/ 	.byte	0x04, 0x1c
        /*007a*/ 	.short	(.L_95 - .L_94)


	//   ....[0]....
.L_94:
        /*007c*/ 	.word	0x00000060


	//   ....[1]....
        /*0080*/ 	.word	0x00000400


	//----- nvinfo : EIATTR_CBANK_PARAM_SIZE
	.align		4
.L_95:
        /*0084*/ 	.byte	0x03, 0x19
        /*0086*/ 	.short	0x0021


	//----- nvinfo : EIATTR_PARAM_CBANK
	.align		4
        /*0088*/ 	.byte	0x04, 0x0a
        /*008a*/ 	.short	(.L_97 - .L_96)
	.align		4
.L_96:
        /*008c*/ 	.word	index@(.nv.constant0._Z25kldiv_forward_kernel_nonePKfS0_Pfifb)
        /*0090*/ 	.short	0x0380
        /*0092*/ 	.short	0x0021


	//----- nvinfo : EIATTR_SW_WAR
	.align		4
.L_97:
        /*0094*/ 	.byte	0x04, 0x36
        /*0096*/ 	.short	(.L_99 - .L_98)
.L_98:
        /*0098*/ 	.word	0x00000008
.L_99:


//--------------------- .nv.callgraph             --------------------------
	.section	.nv.callgraph,"",@"SHT_CUDA_CALLGRAPH"
	.align	4
	.sectionentsize	8
	.align		4
        /*0000*/ 	.word	0x00000000
	.align		4
        /*0004*/ 	.word	0xffffffff
	.align		4
        /*0008*/ 	.word	0x00000000
	.align		4
        /*000c*/ 	.word	0xfffffffe
	.align		4
        /*0010*/ 	.word	0x00000000
	.align		4
        /*0014*/ 	.word	0xfffffffd
	.align		4
        /*0018*/ 	.word	0x00000000
	.align		4
        /*001c*/ 	.word	0xfffffffc


//--------------------- .text._Z12scale_kernelPfif --------------------------
	.section	.text._Z12scale_kernelPfif,"ax",@progbits
	.align	128
        .global         _Z12scale_kernelPfif
        .type           _Z12scale_kernelPfif,@function
        .size           _Z12scale_kernelPfif,(.L_x_16 - _Z12scale_kernelPfif)
        .other          _Z12scale_kernelPfif,@"STO_CUDA_ENTRY STV_DEFAULT"
_Z12scale_kernelPfif:
.text._Z12scale_kernelPfif:
[----:B------:R-:W-:Y:S01]  /*0000*/  LDC R1, c[0x0][0x37c] ;  /* 0x0000df00ff017b82 */ /* 0x000fe20000000800 */
[----:B------:R-:W0:Y:S07]  /*0010*/  S2R R0, SR_TID.X ;  /* 0x0000000000007919 */ /* 0x000e2e0000002100 */
[----:B------:R-:W0:Y:S01]  /*0020*/  S2UR UR4, SR_CTAID.X ;  /* 0x00000000000479c3 */ /* 0x000e220000002500 */
[----:B------:R-:W1:Y:S07]  /*0030*/  LDCU UR5, c[0x0][0x388] ;  /* 0x00007100ff0577ac */ /* 0x000e6e0008000800 */
[----:B------:R-:W0:Y:S02]  /*0040*/  LDC R5, c[0x0][0x360] ;  /* 0x0000d800ff057b82 */ /* 0x000e240000000800 */
[----:B0-----:R-:W-:-:S05]  /*0050*/  IMAD R5, R5, UR4, R0 ;  /* 0x0000000405057c24 */ /* 0x001fca000f8e0200 */
[----:B-1----:R-:W-:-:S13]  /*0060*/  ISETP.GE.AND P0, PT, R5, UR5, PT ;  /* 0x0000000505007c0c */ /* 0x002fda000bf06270 */
[----:B------:R-:W-:Y:S05]  /*0070*/  @P0 EXIT ;  /* 0x000000000000094d */ /* 0x000fea0003800000 */
[----:B------:R-:W0:Y:S01]  /*0080*/  LDC.64 R2, c[0x0][0x380] ;  /* 0x0000e000ff027b82 */ /* 0x000e220000000a00 */
[----:B------:R-:W1:Y:S01]  /*0090*/  LDCU.64 UR4, c[0x0][0x358] ;  /* 0x00006b00ff0477ac */ /* 0x000e620008000a00 */
[----:B------:R-:W2:Y:S01]  /*00a0*/  LDCU UR6, c[0x0][0x38c] ;  /* 0x00007180ff0677ac */ /* 0x000ea20008000800 */
[----:B0-----:R-:W-:-:S05]  /*00b0*/  IMAD.WIDE R2, R5, 0x4, R2 ;  /* 0x0000000405027825 */ /* 0x001fca00078e0202 */
[----:B-1----:R-:W2:Y:S02]  /*00c0*/  LDG.E R0, desc[UR4][R2.64] ;  /* 0x0000000402007981 */ /* 0x002ea4000c1e1900 */
[----:B--2---:R-:W-:-:S05]  /*00d0*/  FMUL R5, R0, UR6 ;  /* 0x0000000600057c20 */ /* 0x004fca0008400000 */
[----:B------:R-:W-:Y:S01]  /*00e0*/  STG.E desc[UR4][R2.64], R5 ;  /* 0x0000000502007986 */ /* 0x000fe2000c101904 */
[----:B------:R-:W-:Y:S05]  /*00f0*/  EXIT ;  /* 0x000000000000794d */ /* 0x000fea0003800000 */
.L_x_0:
[----:B------:R-:W-:-:S00]  /*0100*/  BRA `(.L_x_0) ;  /* 0xfffffffc00fc7947 */ /* 0x000fc0000383ffff */
[----:B------:R-:W-:-:S00]  /*0110*/  NOP ;  /* 0x0000000000007918 */ /* 0x000fc00000000000 */
        /* <DEDUP_REMOVED lines=14> */
.L_x_16:


//--------------------- .text._Z21kldiv_backward_kernelPKfPfib --------------------------
	.section	.text._Z21kldiv_backward_kernelPKfPfib,"ax",@progbits
	.align	128
        .global         _Z21kldiv_backward_kernelPKfPfib
        .type           _Z21kldiv_backward_kernelPKfPfib,@function
        .size           _Z21kldiv_backward_kernelPKfPfib,(.L_x_17 - _Z21kldiv_backward_kernelPKfPfib)
        .other          _Z21kldiv_backward_kernelPKfPfib,@"STO_CUDA_ENTRY STV_DEFAULT"
_Z21kldiv_backward_kernelPKfPfib:
.text._Z21kldiv_backward_kernelPKfPfib:
[----:B------:R-:W-:Y:S01]  /*0000*/  LDC R1, c[0x0][0x37c] ;  /* 0x0000df00ff017b82 */ /* 0x000fe20000000800 */
[----:B------:R-:W0:Y:S01]  /*0010*/  S2R R7, SR_TID.X ;  /* 0x0000000000077919 */ /* 0x000e220000002100 */
[----:B------:R-:W0:Y:S02]  /*0020*/  LDCU UR8, c[0x0][0x390] ;  /* 0x00007200ff0877ac */ /* 0x000e240008000800 */
[----:B0-----:R-:W-:-:S13]  /*0030*/  ISETP.GE.AND P0, PT, R7, UR8, PT ;  /* 0x0000000807007c0c */ /* 0x001fda000bf06270 */
[----:B------:R-:W-:Y:S05]  /*0040*/  @P0 EXIT ;  /* 0x000000000000094d */ /* 0x000fea0003800000 */
[----:B------:R-:W0:Y:S01]  /*0050*/  LDCU.U8 UR4, c[0x0][0x394] ;  /* 0x00007280ff0477ac */ /* 0x000e220008000000 */
[----:B------:R-:W1:Y:S01]  /*0060*/  S2R R0, SR_CTAID.X ;  /* 0x0000000000007919 */ /* 0x000e620000002500 */
[----:B------:R-:W2:Y:S01]  /*0070*/  LDC.64 R2, c[0x0][0x380] ;  /* 0x0000e000ff027b82 */ /* 0x000ea20000000a00 */
[----:B------:R-:W3:Y:S01]  /*0080*/  LDCU UR5, c[0x0][0x360] ;  /* 0x00006c00ff0577ac */ /* 0x000ee20008000800 */
[----:B------:R-:W4:Y:S06]  /*0090*/  LDCU.64 UR6, c[0x0][0x358] ;  /* 0x00006b00ff0677ac */ /* 0x000f2c0008000a00 */
[----:B------:R-:W1:Y:S08]  /*00a0*/  LDC.64 R4, c[0x0][0x388] ;  /* 0x0000e200ff047b82 */ /* 0x000e700000000a00 */
[----:B------:R-:W1:Y:S01]  /*00b0*/  LDC.64 R8, c[0x0][0x380] ;  /* 0x0000e000ff087b82 */ /* 0x000e620000000a00 */
[----:B0-----:R-:W-:-:S04]  /*00c0*/  UPRMT UR4, UR4, 0x8880, URZ ;  /* 0x0000888004047896 */ /* 0x001fc800080000ff */
[----:B------:R-:W-:-:S03]  /*00d0*/  UISETP.NE.AND UP0, UPT, UR4, URZ, UPT ;  /* 0x000000ff0400728c */ /* 0x000fc6000bf05270 */
[----:B------:R-:W0:Y:S06]  /*00e0*/  LDC.64 R10, c[0x0][0x388] ;  /* 0x0000e200ff0a7b82 */ /* 0x000e2c0000000a00 */
[----:B---34-:R-:W-:Y:S05]  /*00f0*/  BRA.U !UP0, `(.L_x_1) ;  /* 0x00000001084c7547 */ /* 0x018fea000b800000 */
.L_x_2:
[----:B01-3--:R-:W-:-:S04]  /*0100*/  IMAD R11, R0, UR8, R7 ;  /* 0x00000008000b7c24 */ /* 0x00bfc8000f8e0207 */
[----:B--2---:R-:W-:-:S06]  /*0110*/  IMAD.WIDE R8, R11, 0x4, R2 ;  /* 0x000000040b087825 */ /* 0x004fcc00078e0202 */
[----:B------:R-:W2:Y:S01]  /*0120*/  LDG.E.CONSTANT R8, desc[UR6][R8.64] ;  /* 0x0000000608087981 */ /* 0x000ea2000c1e9900 */
[----:B------:R-:W-:Y:S01]  /*0130*/  HFMA2 R13, -RZ, RZ, 0.96630859375, -0.0022525787353515625 ;  /* 0x3bbb989dff0d7431 */ /* 0x000fe200000001ff */
[----:B------:R-:W-:Y:S01]  /*0140*/  MOV R15, 0x437c0000 ;  /* 0x437c0000000f7802 */ /* 0x000fe20000000f00 */
[----:B------:R-:W-:Y:S01]  /*0150*/  IMAD.WIDE R10, R11, 0x4, R4 ;  /* 0x000000040b0a7825 */ /* 0x000fe200078e0204 */
[----:B------:R-:W-:-:S04]  /*0160*/  IADD3 R7, PT, PT, R7, UR5, RZ ;  /* 0x0000000507077c10 */ /* 0x000fc8000fffe0ff */
[----:B------:R-:W-:Y:S01]  /*0170*/  ISETP.GE.AND P0, PT, R7, UR8, PT ;  /* 0x0000000807007c0c */ /* 0x000fe2000bf06270 */
[----:B--2---:R-:W-:-:S04]  /*0180*/  FFMA.SAT R6, R8, R13, 0.5 ;  /* 0x3f00000008067423 */ /* 0x004fc8000000200d */
[----:B------:R-:W-:-:S04]  /*0190*/  FFMA.RM R6, R6, R15, 12582913 ;  /* 0x4b40000106067423 */ /* 0x000fc8000000400f */
[C---:B------:R-:W-:Y:S01]  /*01a0*/  FADD R13, R6.reuse, -12583039 ;  /* 0xcb40007f060d7421 */ /* 0x040fe20000000000 */
[----:B------:R-:W-:-:S03]  /*01b0*/  SHF.L.U32 R6, R6, 0x17, RZ ;  /* 0x0000001706067819 */ /* 0x000fc600000006ff */
[----:B------:R-:W-:-:S04]  /*01c0*/  FFMA R13, R8, 1.4426950216293334961, -R13 ;  /* 0x3fb8aa3b080d7823 */ /* 0x000fc8000000080d */
[----:B------:R-:W-:-:S06]  /*01d0*/  FFMA R13, R8, 1.925963033500011079e-08, R13 ;  /* 0x32a57060080d7823 */ /* 0x000fcc000000000d */
[----:B------:R-:W0:Y:S02]  /*01e0*/  MUFU.EX2 R13, R13 ;  /* 0x0000000d000d7308 */ /* 0x000e240000000800 */
[----:B0-----:R-:W-:-:S05]  /*01f0*/  FMUL R9, R6, R13 ;  /* 0x0000000d06097220 */ /* 0x001fca0000400000 */
[----:B------:R3:W-:Y:S01]  /*0200*/  STG.E desc[UR6][R10.64], R9 ;  /* 0x000000090a007986 */ /* 0x0007e2000c101906 */
[----:B------:R-:W-:Y:S05]  /*0210*/  @!P0 BRA `(.L_x_2) ;  /* 0xfffffffc00b88947 */ /* 0x000fea000383ffff */
[----:B------:R-:W-:Y:S05]  /*0220*/  EXIT ;  /* 0x000000000000794d */ /* 0x000fea0003800000 */
.L_x_1:
[----:B-1-3--:R-:W-:-:S04]  /*0230*/  IMAD R5, R0, UR8, R7 ;  /* 0x0000000800057c24 */ /* 0x00afc8000f8e0207 */
[----:B--2---:R-:W-:-:S06]  /*0240*/  IMAD.WIDE R2, R5, 0x4, R8 ;  /* 0x0000000405027825 */ /* 0x004fcc00078e0208 */
[----:B------:R-:W2:Y:S01]  /*0250*/  LDG.E.CONSTANT R2, desc[UR6][R2.64] ;  /* 0x0000000602027981 */ /* 0x000ea2000c1e9900 */
[----:B0-----:R-:W-:Y:S01]  /*0260*/  IMAD.WIDE R4, R5, 0x4, R10 ;  /* 0x0000000405047825 */ /* 0x001fe200078e020a */
[----:B------:R-:W-:-:S04]  /*0270*/  IADD3 R7, PT, PT, R7, UR5, RZ ;  /* 0x0000000507077c10 */ /* 0x000fc8000fffe0ff */
[----:B------:R-:W-:Y:S01]  /*0280*/  ISETP.GE.AND P0, PT, R7, UR8, PT ;  /* 0x0000000807007c0c */ /* 0x000fe2000bf06270 */
[----:B--2---:R-:W-:-:S05]  /*0290*/  FADD R13, -R2, -RZ ;  /* 0x800000ff020d7221 */ /* 0x004fca0000000100 */
[----:B------:R3:W-:Y:S07]  /*02a0*/  STG.E desc[UR6][R4.64], R13 ;  /* 0x0000000d04007986 */ /* 0x0007ee000c101906 */
[----:B------:R-:W-:Y:S05]  /*02b0*/  @!P0 BRA `(.L_x_1) ;  /* 0xfffffffc00dc8947 */ /* 0x000fea000383ffff */
[----:B------:R-:W-:Y:S05]  /*02c0*/  EXIT ;  /* 0x000000000000794d */ /* 0x000fea0003800000 */
.L_x_3:
        /* <DEDUP_REMOVED lines=11> */
.L_x_17:


//--------------------- .text._Z27kldiv_forward_kernel_reducePKfS0_Pfifb9Reduction --------------------------
	.section	.text._Z27kldiv_forward_kernel_reducePKfS0_Pfifb9Reduction,"ax",@progbits
	.align	128
        .global         _Z27kldiv_forward_kernel_reducePKfS0_Pfifb9Reduction
        .type           _Z27kldiv_forward_kernel_reducePKfS0_Pfifb9Reduction,@function
        .size           _Z27kldiv_forward_kernel_reducePKfS0_Pfifb9Reduction,(.L_x_18 - _Z27kldiv_forward_kernel_reducePKfS0_Pfifb9Reduction)
        .other          _Z27kldiv_forward_kernel_reducePKfS0_Pfifb9Reduction,@"STO_CUDA_ENTRY STV_DEFAULT"
_Z27kldiv_forward_kernel_reducePKfS0_Pfifb9Reduction:
.text._Z27kldiv_forward_kernel_reducePKfS0_Pfifb9Reduction:
[----:B------:R-:W-:Y:S01]  /*0000*/  LDC R1, c[0x0][0x37c] ;  /* 0x0000df00ff017b82 */ /* 0x000fe20000000800 */
[----:B------:R-:W0:Y:S01]  /*0010*/  S2R R2, SR_TID.X ;  /* 0x0000000000027919 */ /* 0x000e220000002100 */
[----:B------:R-:W0:Y:S01]  /*0020*/  LDCU UR5, c[0x0][0x398] ;  /* 0x00007300ff0577ac */ /* 0x000e220008000800 */
[----:B------:R-:W-:Y:S01]  /*0030*/  BSSY.RECONVERGENT B0, `(.L_x_4) ;  /* 0x000004f000007945 */ /* 0x000fe20003800200 */
[----:B------:R-:W-:Y:S01]  /*0040*/  HFMA2 R4, -RZ, RZ, 0, 0 ;  /* 0x00000000ff047431 */ /* 0x000fe200000001ff */
[----:B------:R-:W1:Y:S01]  /*0050*/  S2R R0, SR_CTAID.X ;  /* 0x0000000000007919 */ /* 0x000e620000002500 */
[----:B------:R-:W2:Y:S01]  /*0060*/  LDCU.64 UR6, c[0x0][0x358] ;  /* 0x00006b00ff0677ac */ /* 0x000ea20008000a00 */
[----:B------:R-:W3:Y:S01]  /*0070*/  LDCU UR8, c[0x0][0x39c] ;  /* 0x00007380ff0877ac */ /* 0x000ee20008000800 */
[----:B0-----:R-:W-:-:S13]  /*0080*/  ISETP.GE.AND P0, PT, R2, UR5, PT ;  /* 0x0000000502007c0c */ /* 0x001fda000bf06270 */
[----:B-123--:R-:W-:Y:S05]  /*0090*/  @P0 BRA `(.L_x_5) ;  /* 0x0000000400200947 */ /* 0x00efea0003800000 */
[----:B------:R-:W0:Y:S01]  /*00a0*/  LDCU.U8 UR4, c[0x0][0x3a0] ;  /* 0x00007400ff0477ac */ /* 0x000e220008000000 */
[----:B------:R-:W1:Y:S01]  /*00b0*/  LDC R3, c[0x0][0x360] ;  /* 0x0000d800ff037b82 */ /* 0x000e620000000800 */
[----:B------:R-:W-:Y:S01]  /*00c0*/  MOV R4, RZ ;  /* 0x000000ff00047202 */ /* 0x000fe20000000f00 */
[----:B0-----:R-:W-:-:S04]  /*00d0*/  UPRMT UR4, UR4, 0x8880, URZ ;  /* 0x0000888004047896 */ /* 0x001fc800080000ff */
[----:B------:R-:W-:-:S09]  /*00e0*/  UISETP.NE.AND UP0, UPT, UR4, URZ, UPT ;  /* 0x000000ff0400728c */ /* 0x000fd2000bf05270 */
[----:B------:R-:W-:Y:S05]  /*00f0*/  BRA.U !UP0, `(.L_x_6) ;  /* 0x0000000108687547 */ /* 0x000fea000b800000 */
[----:B------:R-:W0:Y:S01]  /*0100*/  LDC.64 R6, c[0x0][0x380] ;  /* 0x0000e000ff067b82 */ /* 0x000e220000000a00 */
[----:B------:R-:W-:Y:S01]  /*0110*/  BSSY.RECONVERGENT B1, `(.L_x_7) ;  /* 0x0000017000017945 */ /* 0x000fe20003800200 */
[----:B------:R-:W-:-:S06]  /*0120*/  MOV R5, R2 ;  /* 0x0000000200057202 */ /* 0x000fcc0000000f00 */
[----:B------:R-:W2:Y:S02]  /*0130*/  LDC.64 R8, c[0x0][0x388] ;  /* 0x0000e200ff087b82 */ /* 0x000ea40000000a00 */
.L_x_8:
[----:B------:R-:W-:-:S04]  /*0140*/  IMAD R11, R0, UR5, R5 ;  /* 0x00000005000b7c24 */ /* 0x000fc8000f8e0205 */
[----:B--2---:R-:W-:-:S06]  /*0150*/  IMAD.WIDE R12, R11, 0x4, R8 ;  /* 0x000000040b0c7825 */ /* 0x004fcc00078e0208 */
[----:B------:R-:W2:Y:S01]  /*0160*/  LDG.E.CONSTANT R12, desc[UR6][R12.64] ;  /* 0x000000060c0c7981 */ /* 0x000ea2000c1e9900 */
[----:B0-----:R-:W-:-:S06]  /*0170*/  IMAD.WIDE R10, R11, 0x4, R6 ;  /* 0x000000040b0a7825 */ /* 0x001fcc00078e0206 */
[----:B------:R-:W3:Y:S01]  /*0180*/  LDG.E.CONSTANT R11, desc[UR6][R10.64] ;  /* 0x000000060a0b7981 */ /* 0x000ee2000c1e9900 */
[----:B------:R-:W-:Y:S01]  /*0190*/  HFMA2 R15, -RZ, RZ, 0.96630859375, -0.0022525787353515625 ;  /* 0x3bbb989dff0f7431 */ /* 0x000fe200000001ff */
[----:B------:R-:W-:Y:S02]  /*01a0*/  MOV R17, 0x437c0000 ;  /* 0x437c000000117802 */ /* 0x000fe40000000f00 */
[----:B-1----:R-:W-:-:S04]  /*01b0*/  IADD3 R5, PT, PT, R3, R5, RZ ;  /* 0x0000000503057210 */ /* 0x002fc80007ffe0ff */
[----:B------:R-:W-:Y:S01]  /*01c0*/  ISETP.GE.AND P0, PT, R5, UR5, PT ;  /* 0x0000000505007c0c */ /* 0x000fe2000bf06270 */
[----:B--2---:R-:W-:-:S04]  /*01d0*/  FFMA.SAT R14, R12, R15, 0.5 ;  /* 0x3f0000000c0e7423 */ /* 0x004fc8000000200f */
[----:B------:R-:W-:-:S04]  /*01e0*/  FFMA.RM R14, R14, R17, 12582913 ;  /* 0x4b4000010e0e7423 */ /* 0x000fc80000004011 */
[C---:B------:R-:W-:Y:S01]  /*01f0*/  FADD R15, R14.reuse, -12583039 ;  /* 0xcb40007f0e0f7421 */ /* 0x040fe20000000000 */
[----:B------:R-:W-:-:S03]  /*0200*/  SHF.L.U32 R14, R14, 0x17, RZ ;  /* 0x000000170e0e7819 */ /* 0x000fc600000006ff */
[----:B------:R-:W-:-:S04]  /*0210*/  FFMA R15, R12, 1.4426950216293334961, -R15 ;  /* 0x3fb8aa3b0c0f7823 */ /* 0x000fc8000000080f */
[C---:B------:R-:W-:Y:S01]  /*0220*/  FFMA R15, R12.reuse, 1.925963033500011079e-08, R15 ;  /* 0x32a570600c0f7823 */ /* 0x040fe2000000000f */
[----:B---3--:R-:W-:-:S05]  /*0230*/  FADD R12, R12, -R11 ;  /* 0x8000000b0c0c7221 */ /* 0x008fca0000000000 */
[----:B------:R-:W0:Y:S02]  /*0240*/  MUFU.EX2 R15, R15 ;  /* 0x0000000f000f7308 */ /* 0x000e240000000800 */
[----:B0-----:R-:W-:-:S04]  /*0250*/  FMUL R11, R14, R15 ;  /* 0x0000000f0e0b7220 */ /* 0x001fc80000400000 */
[----:B------:R-:W-:Y:S01]  /*0260*/  FFMA R4, R11, R12, R4 ;  /* 0x0000000c0b047223 */ /* 0x000fe20000000004 */
[----:B------:R-:W-:Y:S06]  /*0270*/  @!P0 BRA `(.L_x_8) ;  /* 0xfffffffc00b08947 */ /* 0x000fec000383ffff */
[----:B------:R-:W-:Y:S05]  /*0280*/  BSYNC.RECONVERGENT B1 ;  /* 0x0000000000017941 */ /* 0x000fea0003800200 */
.L_x_7:
[----:B------:R-:W-:Y:S05]  /*0290*/  BRA `(.L_x_5) ;  /* 0x0000000000a07947 */ /* 0x000fea0003800000 */
.L_x_6:
[----:B------:R-:W0:Y:S01]  /*02a0*/  LDC.64 R6, c[0x0][0x380] ;  /* 0x0000e000ff067b82 */ /* 0x000e220000000a00 */
[----:B------:R-:W-:-:S07]  /*02b0*/  MOV R5, R2 ;  /* 0x0000000200057202 */ /* 0x000fce0000000f00 */
[----:B------:R-:W2:Y:S02]  /*02c0*/  LDC.64 R8, c[0x0][0x388] ;  /* 0x0000e200ff087b82 */ /* 0x000ea40000000a00 */
.L_x_9:
[----:B------:R-:W-:-:S04]  /*02d0*/  IMAD R15, R0, UR5, R5 ;  /* 0x00000005000f7c24 */ /* 0x000fc8000f8e0205 */
[----:B--2---:R-:W-:-:S05]  /*02e0*/  IMAD.WIDE R16, R15, 0x4, R8 ;  /* 0x000000040f107825 */ /* 0x004fca00078e0208 */
[----:B------:R-:W2:Y:S01]  /*02f0*/  LDG.E.CONSTANT R11, desc[UR6][R16.64] ;  /* 0x00000006100b7981 */ /* 0x000ea2000c1e9900 */
[----:B0-----:R-:W-:-:S05]  /*0300*/  IMAD.WIDE R14, R15, 0x4, R6 ;  /* 0x000000040f0e7825 */ /* 0x001fca00078e0206 */
[----:B------:R0:W3:Y:S01]  /*0310*/  LDG.E.CONSTANT R10, desc[UR6][R14.64] ;  /* 0x000000060e0a7981 */ /* 0x0000e2000c1e9900 */
[----:B------:R-:W-:Y:S01]  /*0320*/  HFMA2 R21, -RZ, RZ, 1.5048828125, 33.21875 ;  /* 0x3e055027ff157431 */ /* 0x000fe200000001ff */
[----:B-1----:R-:W-:Y:S02]  /*0330*/  IADD3 R5, PT, PT, R3, R5, RZ ;  /* 0x0000000503057210 */ /* 0x002fe40007ffe0ff */
[----:B--2---:R-:W-:-:S04]  /*0340*/  FMNMX R12, R11, UR8, !PT ;  /* 0x000000080b0c7c09 */ /* 0x004fc8000f800000 */
[----:B------:R-:W-:-:S13]  /*0350*/  FSETP.GEU.AND P0, PT, R12, 1.175494350822287508e-38, PT ;  /* 0x008000000c00780b */ /* 0x000fda0003f0e000 */
[----:B------:R-:W-:-:S05]  /*0360*/  @!P0 FMUL R12, R12, 8388608 ;  /* 0x4b0000000c0c8820 */ /* 0x000fca0000400000 */
[----:B------:R-:W-:-:S04]  /*0370*/  IADD3 R13, PT, PT, R12, -0x3f2aaaab, RZ ;  /* 0xc0d555550c0d7810 */ /* 0x000fc80007ffe0ff */
[----:B------:R-:W-:-:S04]  /*0380*/  LOP3.LUT R19, R13, 0xff800000, RZ, 0xc0, !PT ;  /* 0xff8000000d137812 */ /* 0x000fc800078ec0ff */
[-C--:B------:R-:W-:Y:S02]  /*0390*/  IADD3 R13, PT, PT, R12, -R19.reuse, RZ ;  /* 0x800000130c0d7210 */ /* 0x080fe40007ffe0ff */
[----:B0-----:R-:W-:-:S03]  /*03a0*/  I2FP.F32.S32 R14, R19 ;  /* 0x00000013000e7245 */ /* 0x001fc60000201400 */
[----:B------:R-:W-:-:S04]  /*03b0*/  FADD R18, R13, -1 ;  /* 0xbf8000000d127421 */ /* 0x000fc80000000000 */
[----:B------:R-:W-:-:S04]  /*03c0*/  FFMA R13, R18, -R21, 0.14084610342979431152 ;  /* 0x3e1039f6120d7423 */ /* 0x000fc80000000815 */
[----:B------:R-:W-:-:S04]  /*03d0*/  FFMA R13, R18, R13, -0.12148627638816833496 ;  /* 0xbdf8cdcc120d7423 */ /* 0x000fc8000000000d */
[----:B------:R-:W-:-:S04]  /*03e0*/  FFMA R13, R18, R13, 0.13980610668659210205 ;  /* 0x3e0f2955120d7423 */ /* 0x000fc8000000000d */
[----:B------:R-:W-:-:S04]  /*03f0*/  FFMA R13, R18, R13, -0.16684235632419586182 ;  /* 0xbe2ad8b9120d7423 */ /* 0x000fc8000000000d */
[----:B------:R-:W-:-:S04]  /*0400*/  FFMA R13, R18, R13, 0.20012299716472625732 ;  /* 0x3e4ced0b120d7423 */ /* 0x000fc8000000000d */
[----:B------:R-:W-:-:S04]  /*0410*/  FFMA R13, R18, R13, -0.24999669194221496582 ;  /* 0xbe7fff22120d7423 */ /* 0x000fc8000000000d */
[----:B------:R-:W-:-:S04]  /*0420*/  FFMA R13, R18, R13, 0.33333182334899902344 ;  /* 0x3eaaaa78120d7423 */ /* 0x000fc8000000000d */
[----:B------:R-:W-:Y:S01]  /*0430*/  FFMA R15, R18, R13, -0.5 ;  /* 0xbf000000120f7423 */ /* 0x000fe2000000000d */
[----:B------:R-:W-:Y:S02]  /*0440*/  FSEL R13, RZ, -23, P0 ;  /* 0xc1b80000ff0d7808 */ /* 0x000fe40000000000 */
[----:B------:R-:W-:Y:S01]  /*0450*/  ISETP.GT.U32.AND P0, PT, R12, 0x7f7fffff, PT ;  /* 0x7f7fffff0c00780c */ /* 0x000fe20003f04070 */
[----:B------:R-:W-:Y:S02]  /*0460*/  FMUL R15, R18, R15 ;  /* 0x0000000f120f7220 */ /* 0x000fe40000400000 */
[----:B------:R-:W-:Y:S02]  /*0470*/  FFMA R13, R14, 1.1920928955078125e-07, R13 ;  /* 0x340000000e0d7823 */ /* 0x000fe4000000000d */
[----:B------:R-:W-:Y:S01]  /*0480*/  FFMA R18, R18, R15, R18 ;  /* 0x0000000f12127223 */ /* 0x000fe20000000012 */
[----:B------:R-:W-:-:S03]  /*0490*/  MOV R15, 0x7f800000 ;  /* 0x7f800000000f7802 */ /* 0x000fc60000000f00 */
[----:B------:R-:W-:-:S04]  /*04a0*/  FFMA R13, R13, 0.69314718246459960938, R18 ;  /* 0x3f3172180d0d7823 */ /* 0x000fc80000000012 */
[C---:B------:R-:W-:Y:S01]  /*04b0*/  @P0 FFMA R13, R12.reuse, R15, +INF ;  /* 0x7f8000000c0d0423 */ /* 0x040fe2000000000f */
[----:B------:R-:W-:-:S04]  /*04c0*/  FSETP.NEU.AND P0, PT, R12, RZ, PT ;  /* 0x000000ff0c00720b */ /* 0x000fc80003f0d000 */
[----:B------:R-:W-:Y:S02]  /*04d0*/  FSEL R13, R13, -INF , P0 ;  /* 0xff8000000d0d7808 */ /* 0x000fe40000000000 */
[----:B------:R-:W-:-:S03]  /*04e0*/  ISETP.GE.AND P0, PT, R5, UR5, PT ;  /* 0x0000000505007c0c */ /* 0x000fc6000bf06270 */
[----:B---3--:R-:W-:-:S04]  /*04f0*/  FADD R10, -R10, R13 ;  /* 0x0000000d0a0a7221 */ /* 0x008fc80000000100 */
[----:B------:R-:W-:-:S06]  /*0500*/  FFMA R4, R11, R10, R4 ;  /* 0x0000000a0b047223 */ /* 0x000fcc0000000004 */
[----:B------:R-:W-:Y:S05]  /*0510*/  @!P0 BRA `(.L_x_9) ;  /* 0xfffffffc006c8947 */ /* 0x000fea000383ffff */
.L_x_5:
[----:B------:R-:W-:Y:S05]  /*0520*/  BSYNC.RECONVERGENT B0 ;  /* 0x0000000000007941 */ /* 0x000fea0003800200 */
.L_x_4:
[----:B------:R-:W0:Y:S01]  /*0530*/  S2UR UR5, SR_CgaCtaId ;  /* 0x00000000000579c3 */ /* 0x000e220000008800 */
[----:B------:R-:W-:Y:S01]  /*0540*/  UMOV UR4, 0x400 ;  /* 0x0000040000047882 */ /* 0x000fe20000000000 */
[----:B------:R-:W1:Y:S01]  /*0550*/  LDCU UR8, c[0x0][0x360] ;  /* 0x00006c00ff0877ac */ /* 0x000e620008000800 */
[----:B------:R-:W-:Y:S01]  /*0560*/  ISETP.NE.AND P0, PT, R2, RZ, PT ;  /* 0x000000ff0200720c */ /* 0x000fe20003f05270 */
[----:B-1----:R-:W-:Y:S02]  /*0570*/  UISETP.GE.U32.AND UP0, UPT, UR8, 0x2, UPT ;  /* 0x000000020800788c */ /* 0x002fe4000bf06070 */
[----:B0-----:R-:W-:-:S06]  /*0580*/  ULEA UR4, UR5, UR4, 0x18 ;  /* 0x0000000405047291 */ /* 0x001fcc000f8ec0ff */
[----:B------:R-:W-:-:S05]  /*0590*/  LEA R3, R2, UR4, 0x2 ;  /* 0x0000000402037c11 */ /* 0x000fca000f8e10ff */
[----:B------:R0:W-:Y:S01]  /*05a0*/  STS [R3], R4 ;  /* 0x0000000403007388 */ /* 0x0001e20000000800 */
[----:B------:R-:W-:Y:S06]  /*05b0*/  BAR.SYNC.DEFER_BLOCKING 0x0 ;  /* 0x0000000000007b1d */ /* 0x000fec0000010000 */
[----:B------:R-:W-:Y:S05]  /*05c0*/  BRA.U !UP0, `(.L_x_10) ;  /* 0x0000000108307547 */ /* 0x000fea000b800000 */
[----:B0-----:R-:W-:-:S07]  /*05d0*/  MOV R4, UR8 ;  /* 0x0000000800047c02 */ /* 0x001fce0008000f00 */
.L_x_11:
[----:B------:R-:W-:-:S04]  /*05e0*/  SHF.R.U32.HI R7, RZ, 0x1, R4 ;  /* 0x00000001ff077819 */ /* 0x000fc80000011604 */
[----:B------:R-:W-:-:S13]  /*05f0*/  ISETP.GE.U32.AND P1, PT, R2, R7, PT ;  /* 0x000000070200720c */ /* 0x000fda0003f26070 */
[----:B------:R-:W-:Y:S01]  /*0600*/  @!P1 LEA R5, R7, R3, 0x2 ;  /* 0x0000000307059211 */ /* 0x000fe200078e10ff */
[----:B------:R-:W-:Y:S05]  /*0610*/  @!P1 LDS R6, [R3] ;  /* 0x0000000003069984 */ /* 0x000fea0000000800 */
[----:B------:R-:W0:Y:S02]  /*0620*/  @!P1 LDS R5, [R5] ;  /* 0x0000000005059984 */ /* 0x000e240000000800 */
[----:B0-----:R-:W-:-:S05]  /*0630*/  @!P1 FADD R6, R5, R6 ;  /* 0x0000000605069221 */ /* 0x001fca0000000000 */
[----:B------:R1:W-:Y:S01]  /*0640*/  @!P1 STS [R3], R6 ;  /* 0x0000000603009388 */ /* 0x0003e20000000800 */
[----:B------:R-:W-:Y:S01]  /*0650*/  BAR.SYNC.DEFER_BLOCKING 0x0 ;  /* 0x0000000000007b1d */ /* 0x000fe20000010000 */
[----:B------:R-:W-:Y:S02]  /*0660*/  ISETP.GT.U32.AND P1, PT, R4, 0x3, PT ;  /* 0x000000030400780c */ /* 0x000fe40003f24070 */
[----:B------:R-:W-:-:S11]  /*0670*/  MOV R4, R7 ;  /* 0x0000000700047202 */ /* 0x000fd60000000f00 */
[----:B-1----:R-:W-:Y:S05]  /*0680*/  @P1 BRA `(.L_x_11) ;  /* 0xfffffffc00d41947 */ /* 0x002fea000383ffff */
.L_x_10:
[----:B------:R-:W-:Y:S05]  /*0690*/  @P0 EXIT ;  /* 0x000000000000094d */ /* 0x000fea0003800000 */
[----:B------:R-:W1:Y:S01]  /*06a0*/  S2UR UR5, SR_CgaCtaId ;  /* 0x00000000000579c3 */ /* 0x000e620000008800 */
[----:B------:R-:W-:-:S07]  /*06b0*/  UMOV UR4, 0x400 ;  /* 0x0000040000047882 */ /* 0x000fce0000000000 */
[----:B0-----:R-:W0:Y:S01]  /*06c0*/  LDC.64 R2, c[0x0][0x390] ;  /* 0x0000e400ff027b82 */ /* 0x001e220000000a00 */
[----:B-1----:R-:W-:Y:S01]  /*06d0*/  ULEA UR4, UR5, UR4, 0x18 ;  /* 0x0000000405047291 */ /* 0x002fe2000f8ec0ff */
[----:B0-----:R-:W-:-:S08]  /*06e0*/  IMAD.WIDE.U32 R2, R0, 0x4, R2 ;  /* 0x0000000400027825 */ /* 0x001fd000078e0002 */
[----:B------:R-:W0:Y:S04]  /*06f0*/  LDS R5, [UR4] ;  /* 0x00000004ff057984 */ /* 0x000e280008000800 */
[----:B0-----:R-:W-:Y:S01]  /*0700*/  STG.E desc[UR6][R2.64], R5 ;  /* 0x0000000502007986 */ /* 0x001fe2000c101906 */
[----:B------:R-:W-:Y:S05]  /*0710*/  EXIT ;  /* 0x000000000000794d */ /* 0x000fea0003800000 */
.L_x_12:
        /* <DEDUP_REMOVED lines=14> */
.L_x_18:


//--------------------- .text._Z25kldiv_forward_kernel_nonePKfS0_Pfifb --------------------------
	.section	.text._Z25kldiv_forward_kernel_nonePKfS0_Pfifb,"ax",@progbits
	.align	128
        .global         _Z25kldiv_forward_kernel_nonePKfS0_Pfifb
        .type           _Z25kldiv_forward_kernel_nonePKfS0_Pfifb,@function
        .size           _Z25kldiv_forward_kernel_nonePKfS0_Pfifb,(.L_x_19 - _Z25kldiv_forward_kernel_nonePKfS0_Pfifb)
        .other          _Z25kldiv_forward_kernel_nonePKfS0_Pfifb,@"STO_CUDA_ENTRY STV_DEFAULT"
_Z25kldiv_forward_kernel_nonePKfS0_Pfifb:
.text._Z25kldiv_forward_kernel_nonePKfS0_Pfifb:
[----:B------:R-:W-:Y:S01]  /*0000*/  LDC R1, c[0x0][0x37c] ;  /* 0x0000df00ff017b82 */ /* 0x000fe20000000800 */
[----:B------:R-:W0:Y:S07]  /*0010*/  S2R R0, SR_TID.X ;  /* 0x0000000000007919 */ /* 0x000e2e0000002100 */
[----:B------:R-:W0:Y:S08]  /*0020*/  LDC R3, c[0x0][0x398] ;  /* 0x0000e600ff037b82 */ /* 0x000e300000000800 */
[----:B------:R-:W1:Y:S01]  /*0030*/  S2UR UR4, SR_CTAID.X ;  /* 0x00000000000479c3 */ /* 0x000e620000002500 */
[----:B0-----:R-:W-:Y:S01]  /*0040*/  ISETP.GE.AND P0, PT, R0, R3, PT ;  /* 0x000000030000720c */ /* 0x001fe20003f06270 */
[----:B-1----:R-:W-:-:S12]  /*0050*/  IMAD R0, R3, UR4, R0 ;  /* 0x0000000403007c24 */ /* 0x002fd8000f8e0200 */
[----:B------:R-:W-:Y:S05]  /*0060*/  @P0 EXIT ;  /* 0x000000000000094d */ /* 0x000fea0003800000 */
[----:B------:R-:W0:Y:S01]  /*0070*/  LDC.64 R4, c[0x0][0x380] ;  /* 0x0000e000ff047b82 */ /* 0x000e220000000a00 */
[----:B------:R-:W1:Y:S01]  /*0080*/  LDCU.64 UR6, c[0x0][0x358] ;  /* 0x00006b00ff0677ac */ /* 0x000e620008000a00 */
[----:B------:R-:W2:Y:S06]  /*0090*/  LDCU.U8 UR4, c[0x0][0x3a0] ;  /* 0x00007400ff0477ac */ /* 0x000eac0008000000 */
[----:B------:R-:W3:Y:S01]  /*00a0*/  LDC.64 R6, c[0x0][0x388] ;  /* 0x0000e200ff067b82 */ /* 0x000ee20000000a00 */
[----:B0-----:R-:W-:-:S05]  /*00b0*/  IMAD.WIDE R4, R0, 0x4, R4 ;  /* 0x0000000400047825 */ /* 0x001fca00078e0204 */
[----:B-1----:R0:W5:Y:S01]  /*00c0*/  LDG.E.CONSTANT R2, desc[UR6][R4.64] ;  /* 0x0000000604027981 */ /* 0x002162000c1e9900 */
[----:B---3--:R-:W-:-:S05]  /*00d0*/  IMAD.WIDE R6, R0, 0x4, R6 ;  /* 0x0000000400067825 */ /* 0x008fca00078e0206 */
[----:B------:R0:W5:Y:S01]  /*00e0*/  LDG.E.CONSTANT R3, desc[UR6][R6.64] ;  /* 0x0000000606037981 */ /* 0x000162000c1e9900 */
[----:B--2---:R-:W-:-:S04]  /*00f0*/  UPRMT UR4, UR4, 0x8880, URZ ;  /* 0x0000888004047896 */ /* 0x004fc800080000ff */
[----:B------:R-:W-:-:S09]  /*0100*/  UISETP.NE.AND UP0, UPT, UR4, URZ, UPT ;  /* 0x000000ff0400728c */ /* 0x000fd2000bf05270 */
[----:B0-----:R-:W-:Y:S05]  /*0110*/  BRA.U UP0, `(.L_x_13) ;  /* 0x00000001007c7547 */ /* 0x001fea000b800000 */
[----:B------:R-:W0:Y:S01]  /*0120*/  LDCU UR4, c[0x0][0x39c] ;  /* 0x00007380ff0477ac */ /* 0x000e220008000800 */
[----:B------:R-:W-:Y:S01]  /*0130*/  HFMA2 R9, -RZ, RZ, 1.5048828125, 33.21875 ;  /* 0x3e055027ff097431 */ /* 0x000fe200000001ff */
[----:B0----5:R-:W-:-:S04]  /*0140*/  FMNMX R4, R3, UR4, !PT ;  /* 0x0000000403047c09 */ /* 0x021fc8000f800000 */
[----:B------:R-:W-:-:S13]  /*0150*/  FSETP.GEU.AND P0, PT, R4, 1.175494350822287508e-38, PT ;  /* 0x008000000400780b */ /* 0x000fda0003f0e000 */
[----:B------:R-:W-:-:S05]  /*0160*/  @!P0 FMUL R4, R4, 8388608 ;  /* 0x4b00000004048820 */ /* 0x000fca0000400000 */
[----:B------:R-:W-:-:S04]  /*0170*/  IADD3 R5, PT, PT, R4, -0x3f2aaaab, RZ ;  /* 0xc0d5555504057810 */ /* 0x000fc80007ffe0ff */
[----:B------:R-:W-:-:S04]  /*0180*/  LOP3.LUT R7, R5, 0xff800000, RZ, 0xc0, !PT ;  /* 0xff80000005077812 */ /* 0x000fc800078ec0ff */
[-C--:B------:R-:W-:Y:S02]  /*0190*/  IADD3 R5, PT, PT, R4, -R7.reuse, RZ ;  /* 0x8000000704057210 */ /* 0x080fe40007ffe0ff */
[----:B------:R-:W-:Y:S02]  /*01a0*/  I2FP.F32.S32 R6, R7 ;  /* 0x0000000700067245 */ /* 0x000fe40000201400 */
[----:B------:R-:W-:Y:S01]  /*01b0*/  MOV R7, 0x7f800000 ;  /* 0x7f80000000077802 */ /* 0x000fe20000000f00 */
        /* <DEDUP_REMOVED lines=13> */
[----:B------:R-:W-:-:S04]  /*0290*/  FFMA R8, R8, R9, R8 ;  /* 0x0000000908087223 */ /* 0x000fc80000000008 */
[----:B------:R-:W-:-:S04]  /*02a0*/  FFMA R5, R5, 0.69314718246459960938, R8 ;  /* 0x3f31721805057823 */ /* 0x000fc80000000008 */
[C---:B------:R-:W-:Y:S01]  /*02b0*/  @P0 FFMA R5, R4.reuse, R7, +INF ;  /* 0x7f80000004050423 */ /* 0x040fe20000000007 */
[----:B------:R-:W-:-:S04]  /*02c0*/  FSETP.NEU.AND P0, PT, R4, RZ, PT ;  /* 0x000000ff0400720b */ /* 0x000fc80003f0d000 */
[----:B------:R-:W-:-:S05]  /*02d0*/  FSEL R5, R5, -INF , P0 ;  /* 0xff80000005057808 */ /* 0x000fca0000000000 */
[----:B------:R-:W-:-:S04]  /*02e0*/  FADD R2, -R2, R5 ;  /* 0x0000000502027221 */ /* 0x000fc80000000100 */
[----:B------:R-:W-:Y:S01]  /*02f0*/  FMUL R5, R3, R2 ;  /* 0x0000000203057220 */ /* 0x000fe20000400000 */
[----:B------:R-:W-:Y:S06]  /*0300*/  BRA `(.L_x_14) ;  /* 0x0000000000307947 */ /* 0x000fec0003800000 */
.L_x_13:
[----:B------:R-:W-:Y:S01]  /*0310*/  HFMA2 R4, -RZ, RZ, 0.96630859375, -0.0022525787353515625 ;  /* 0x3bbb989dff047431 */ /* 0x000fe200000001ff */
[----:B------:R-:W-:Y:S01]  /*0320*/  MOV R5, 0x437c0000 ;  /* 0x437c000000057802 */ /* 0x000fe20000000f00 */
[----:B-----5:R-:W-:-:S03]  /*0330*/  FADD R2, -R2, R3 ;  /* 0x0000000302027221 */ /* 0x020fc60000000100 */
[----:B------:R-:W-:-:S04]  /*0340*/  FFMA.SAT R4, R3, R4, 0.5 ;  /* 0x3f00000003047423 */ /* 0x000fc80000002004 */
[----:B------:R-:W-:-:S04]  /*0350*/  FFMA.RM R4, R4, R5, 12582913 ;  /* 0x4b40000104047423 */ /* 0x000fc80000004005 */
[C---:B------:R-:W-:Y:S01]  /*0360*/  FADD R6, R4.reuse, -12583039 ;  /* 0xcb40007f04067421 */ /* 0x040fe20000000000 */
[----:B------:R-:W-:-:S03]  /*0370*/  SHF.L.U32 R4, R4, 0x17, RZ ;  /* 0x0000001704047819 */ /* 0x000fc600000006ff */
[----:B------:R-:W-:-:S04]  /*0380*/  FFMA R6, R3, 1.4426950216293334961, -R6 ;  /* 0x3fb8aa3b03067823 */ /* 0x000fc80000000806 */
[----:B------:R-:W-:-:S04]  /*0390*/  FFMA R6, R3, 1.925963033500011079e-08, R6 ;  /* 0x32a5706003067823 */ /* 0x000fc80000000006 */
[----:B------:R-:W0:Y:S02]  /*03a0*/  MUFU.EX2 R5, R6 ;  /* 0x0000000600057308 */ /* 0x000e240000000800 */
[----:B0-----:R-:W-:-:S04]  /*03b0*/  FMUL R5, R4, R5 ;  /* 0x0000000504057220 */ /* 0x001fc80000400000 */
[----:B------:R-:W-:-:S07]  /*03c0*/  FMUL R5, R5, R2 ;  /* 0x0000000205057220 */ /* 0x000fce0000400000 */
.L_x_14:
[----:B------:R-:W0:Y:S02]  /*03d0*/  LDC.64 R2, c[0x0][0x390] ;  /* 0x0000e400ff027b82 */ /* 0x000e240000000a00 */
[----:B0-----:R-:W-:-:S05]  /*03e0*/  IMAD.WIDE R2, R0, 0x4, R2 ;  /* 0x0000000400027825 */ /* 0x001fca00078e0202 */
[----:B------:R-:W-:Y:S01]  /*03f0*/  STG.E desc[UR6][R2.64], R5 ;  /* 0x0000000502007986 */ /* 0x000fe2000c101906 */
[----:B------:R-:W-:Y:S05]  /*0400*/  EXIT ;  /* 0x000000000000794d */ /* 0x000fea0003800000 */
.L_x_15:
        /* <DEDUP_REMOVED lines=15> */
.L_x_19:


//--------------------- .nv.shared._Z12scale_kernelPfif --------------------------
	.section	.nv.shared._Z12scale_kernelPfif,"aw",@nobits
	.sectionflags	@""
	.align	16
	.zero		1024


//--------------------- .nv.shared.reserved.0     --------------------------
	.section	.nv.shared.reserved.0,"aw",@nobits
	.weak		__nv_reservedSMEM_offset_0_alias
	.size		__nv_reservedSMEM_offset_0_alias, 0, 64
	.other		__nv_reservedSMEM_offset_0_alias,@"STO_CUDA_RESERVED_SHARED STV_DEFAULT"
__nv_reservedSMEM_offset_0_alias:
	.zero		0
	.zero		64


//--------------------- .nv.shared._Z21kldiv_backward_kernelPKfPfib --------------------------
	.section	.nv.shared._Z21kldiv_backward_kernelPKfPfib,"aw",@nobits
	.sectionflags	@""
	.align	16
	.zero		1024


//--------------------- .nv.shared._Z27kldiv_forward_kernel_reducePKfS0_Pfifb9Reduction --------------------------
	.section	.nv.shared._Z27kldiv_forward_kernel_reducePKfS0_Pfifb9Reduction,"aw",@nobits
	.sectionflags	@""
	.align	16
	.zero		1024


//--------------------- .nv.shared._Z25kldiv_forward_kernel_nonePKfS0_Pfifb --------------------------
	.section	.nv.shared._Z25kldiv_forward_kernel_nonePKfS0_Pfifb,"aw",@nobits
	.sectionflags	@""
	.align	16
	.zero		1024


//--------------------- .nv.constant0._Z12scale_kernelPfif --------------------------
	.section	.nv.constant0._Z12scale_kernelPfif,"a",@progbits
	.sectionflags	@""
	.align	4
.nv.constant0._Z12scale_kernelPfif:
	.zero		912


//--------------------- .nv.constant0._Z21kldiv_backward_kernelPKfPfib --------------------------
	.section	.nv.constant0._Z21kldiv_backward_kernelPKfPfib,"a",@progbits
	.sectionflags	@""
	.align	4
.nv.constant0._Z21kldiv_backward_kernelPKfPfib:
	.zero		917


//--------------------- .nv.constant0._Z27kldiv_forward_kernel_reducePKfS0_Pfifb9Reduction --------------------------
	.section	.nv.constant0._Z27kldiv_forward_kernel_reducePKfS0_Pfifb9Reduction,"a",@progbits
	.sectionflags	@""
	.align	4
.nv.constant0._Z27kldiv_forward_kernel_reducePKfS0_Pfifb9Reduction:
	.zero		936


//--------------------- .nv.constant0._Z25kldiv_forward_kernel_nonePKfS0_Pfifb --------------------------
	.section	.nv.constant0._Z25kldiv_forward_kernel_nonePKfS0_Pfifb,"a",@progbits
	.sectionflags	@""
	.align	4
.nv.constant0._Z25kldiv_forward_kernel_nonePKfS0_Pfifb:
	.zero		929


//--------------------- SYMBOLS --------------------------

	.type		.nv.reservedSmem.offset0,@object
	.size		.nv.reservedSmem.offset0,0x4
	.type		.nv.reservedSmem.cap,@object
	.size		.nv.reservedSmem.cap,0x4
